	.headerflags	@"EF_CUDA_TEXMODE_UNIFIED EF_CUDA_64BIT_ADDRESS EF_CUDA_ACCELERATORS EF_CUDA_SM90 EF_CUDA_VIRTUAL_SM(EF_CUDA_SM90)"
	.elftype	@"ET_EXEC"


//--------------------- .nv.info                  --------------------------
	.section	.nv.info,"",@"SHT_CUDA_INFO"
	.align	4


	//----- nvinfo : EIATTR_REGCOUNT
	.align		4
        /*0000*/ 	.byte	0x04, 0x2f
        /*0002*/ 	.short	(.L_3 - .L_2)
	.align		4
.L_2:
        /*0004*/ 	.word	index@(triton_poi_fused__native_batch_norm_legit_no_training_relu_2)
        /*0008*/ 	.word	0x00000020


	//----- nvinfo : EIATTR_MIN_STACK_SIZE
	.align		4
.L_3:
        /*000c*/ 	.byte	0x04, 0x12
        /*000e*/ 	.short	(.L_5 - .L_4)
	.align		4
.L_4:
        /*0010*/ 	.word	index@(triton_poi_fused__native_batch_norm_legit_no_training_relu_2)
        /*0014*/ 	.word	0x00000000


	//----- nvinfo : EIATTR_FRAME_SIZE
	.align		4
.L_5:
        /*0018*/ 	.byte	0x04, 0x11
        /*001a*/ 	.short	(.L_7 - .L_6)
	.align		4
.L_6:
        /*001c*/ 	.word	index@(triton_poi_fused__native_batch_norm_legit_no_training_relu_2)
        /*0020*/ 	.word	0x00000000


	//----- nvinfo : EIATTR_MIN_STACK_SIZE
	.align		4
.L_7:
        /*0024*/ 	.byte	0x04, 0x12
        /*0026*/ 	.short	(.L_9 - .L_8)
	.align		4
.L_8:
        /*0028*/ 	.word	index@(triton_poi_fused__native_batch_norm_legit_no_training_relu_2)
        /*002c*/ 	.word	0x00000000
.L_9:


//--------------------- .nv.info.triton_poi_fused__native_batch_norm_legit_no_training_relu_2 --------------------------
	.section	.nv.info.triton_poi_fused__native_batch_norm_legit_no_training_relu_2,"",@"SHT_CUDA_INFO"
	.sectionflags	@""
	.align	4


	//----- nvinfo : EIATTR_CUDA_API_VERSION
	.align		4
        /*0000*/ 	.byte	0x04, 0x37
        /*0002*/ 	.short	(.L_11 - .L_10)
.L_10:
        /*0004*/ 	.word	0x0000007c


	//----- nvinfo : EIATTR_KPARAM_INFO
	.align		4
.L_11:
        /*0008*/ 	.byte	0x04, 0x17
        /*000a*/ 	.short	(.L_13 - .L_12)
.L_12:
        /*000c*/ 	.word	0x00000000
        /*0010*/ 	.short	0x0006
        /*0012*/ 	.short	0x0030
        /*0014*/ 	.byte	0x00, 0xf0, 0x11, 0x00


	//----- nvinfo : EIATTR_KPARAM_INFO
	.align		4
.L_13:
        /*0018*/ 	.byte	0x04, 0x17
        /*001a*/ 	.short	(.L_15 - .L_14)
.L_14:
        /*001c*/ 	.word	0x00000000
        /*0020*/ 	.short	0x0005
        /*0022*/ 	.short	0x0028
        /*0024*/ 	.byte	0x00, 0xf4, 0x21, 0x00


	//----- nvinfo : EIATTR_KPARAM_INFO
	.align		4
.L_15:
        /*0028*/ 	.byte	0x04, 0x17
        /*002a*/ 	.short	(.L_17 - .L_16)
.L_16:
        /*002c*/ 	.word	0x00000000
        /*0030*/ 	.short	0x0004
        /*0032*/ 	.short	0x0020
        /*0034*/ 	.byte	0x00, 0xf4, 0x21, 0x00


	//----- nvinfo : EIATTR_KPARAM_INFO
	.align		4
.L_17:
        /*0038*/ 	.byte	0x04, 0x17
        /*003a*/ 	.short	(.L_19 - .L_18)
.L_18:
        /*003c*/ 	.word	0x00000000
        /*0040*/ 	.short	0x0003
        /*0042*/ 	.short	0x0018
        /*0044*/ 	.byte	0x00, 0xf4, 0x21, 0x00


	//----- nvinfo : EIATTR_KPARAM_INFO
	.align		4
.L_19:
        /*0048*/ 	.byte	0x04, 0x17
        /*004a*/ 	.short	(.L_21 - .L_20)
.L_20:
        /*004c*/ 	.word	0x00000000
        /*0050*/ 	.short	0x0002
        /*0052*/ 	.short	0x0010
        /*0054*/ 	.byte	0x00, 0xf4, 0x21, 0x00


	//----- nvinfo : EIATTR_KPARAM_INFO
	.align		4
.L_21:
        /*0058*/ 	.byte	0x04, 0x17
        /*005a*/ 	.short	(.L_23 - .L_22)
.L_22:
        /*005c*/ 	.word	0x00000000
        /*0060*/ 	.short	0x0001
        /*0062*/ 	.short	0x0008
        /*0064*/ 	.byte	0x00, 0xf4, 0x21, 0x00


	//----- nvinfo : EIATTR_KPARAM_INFO
	.align		4
.L_23:
        /*0068*/ 	.byte	0x04, 0x17
        /*006a*/ 	.short	(.L_25 - .L_24)
.L_24:
        /*006c*/ 	.word	0x00000000
        /*0070*/ 	.short	0x0000
        /*0072*/ 	.short	0x0000
        /*0074*/ 	.byte	0x00, 0xf4, 0x21, 0x00


	//----- nvinfo : EIATTR_SPARSE_MMA_MASK
	.align		4
.L_25:
        /*0078*/ 	.byte	0x03, 0x50
        /*007a*/ 	.short	0x0000


	//----- nvinfo : EIATTR_MAXREG_COUNT
	.align		4
        /*007c*/ 	.byte	0x03, 0x1b
        /*007e*/ 	.short	0x00ff


	//----- nvinfo : EIATTR_EXIT_INSTR_OFFSETS
	.align		4
        /*0080*/ 	.byte	0x04, 0x1c
        /*0082*/ 	.short	(.L_27 - .L_26)


	//   ....[0]....
.L_26:
        /*0084*/ 	.word	0x000006e0


	//----- nvinfo : EIATTR_REQNTID
	.align		4
.L_27:
        /*0088*/ 	.byte	0x04, 0x10
        /*008a*/ 	.short	(.L_29 - .L_28)
.L_28:
        /*008c*/ 	.word	0x00000080
        /*0090*/ 	.word	0x00000001
        /*0094*/ 	.word	0x00000001


	//----- nvinfo : EIATTR_CBANK_PARAM_SIZE
	.align		4
.L_29:
        /*0098*/ 	.byte	0x03, 0x19
        /*009a*/ 	.short	0x0034


	//----- nvinfo : EIATTR_PARAM_CBANK
	.align		4
        /*009c*/ 	.byte	0x04, 0x0a
        /*009e*/ 	.short	(.L_31 - .L_30)
	.align		4
.L_30:
        /*00a0*/ 	.word	index@(.nv.constant0.triton_poi_fused__native_batch_norm_legit_no_training_relu_2)
        /*00a4*/ 	.short	0x0210
        /*00a6*/ 	.short	0x0034


	//----- nvinfo : EIATTR_SW_WAR
	.align		4
.L_31:
        /*00a8*/ 	.byte	0x04, 0x36
        /*00aa*/ 	.short	(.L_33 - .L_32)
.L_32:
        /*00ac*/ 	.word	0x00000008
.L_33:


//--------------------- .nv.callgraph             --------------------------
	.section	.nv.callgraph,"",@"SHT_CUDA_CALLGRAPH"
	.align	4
	.sectionentsize	8
	.align		4
        /*0000*/ 	.word	0x00000000
	.align		4
        /*0004*/ 	.word	0xffffffff
	.align		4
        /*0008*/ 	.word	0x00000000
	.align		4
        /*000c*/ 	.word	0xfffffffe
	.align		4
        /*0010*/ 	.word	0x00000000
	.align		4
        /*0014*/ 	.word	0xfffffffd
	.align		4
        /*0018*/ 	.word	0x00000000
	.align		4
        /*001c*/ 	.word	0xfffffffc


//--------------------- .nv.constant4             --------------------------
	.section	.nv.constant4,"a",@progbits
	.align	8
	.align		8
.nv.constant4:
        /*0000*/ 	.dword	_$_str
	.align		8
        /*0008*/ 	.dword	_$_str_$_2


//--------------------- .text.triton_poi_fused__native_batch_norm_legit_no_training_relu_2 --------------------------
	.section	.text.triton_poi_fused__native_batch_norm_legit_no_training_relu_2,"ax",@progbits
	.align	128
        .global         triton_poi_fused__native_batch_norm_legit_no_training_relu_2
        .type           triton_poi_fused__native_batch_norm_legit_no_training_relu_2,@function
        .size           triton_poi_fused__native_batch_norm_legit_no_training_relu_2,(.L_x_1 - triton_poi_fused__native_batch_norm_legit_no_training_relu_2)
        .other          triton_poi_fused__native_batch_norm_legit_no_training_relu_2,@"STO_CUDA_ENTRY STV_DEFAULT"
triton_poi_fused__native_batch_norm_legit_no_training_relu_2:
.text.triton_poi_fused__native_batch_norm_legit_no_training_relu_2:
[----:B------:R-:W-:Y:S01]  /*0000*/  LDC R1, c[0x0][0x28] ;  /* 0x00000a00ff017b82 */ /* 0x000fe20000000800 */
[----:B------:R-:W1:Y:S01]  /*0010*/  S2R R0, SR_TID.X ;  /* 0x0000000000007919 */ /* 0x000e620000002100 */
[----:B------:R-:W-:-:S06]  /*0020*/  ULDC.64 UR4, c[0x0][0x208] ;  /* 0x0000820000047ab9 */ /* 0x000fcc0000000a00 */
[----:B------:R-:W2:Y:S01]  /*0030*/  LDC.64 R16, c[0x0][0x218] ;  /* 0x00008600ff107b82 */ /* 0x000ea20000000a00 */
[----:B------:R-:W3:Y:S07]  /*0040*/  S2R R5, SR_CTAID.X ;  /* 0x0000000000057919 */ /* 0x000eee0000002500 */
[----:B------:R-:W4:Y:S08]  /*0050*/  LDC.64 R14, c[0x0][0x210] ;  /* 0x00008400ff0e7b82 */ /* 0x000f300000000a00 */
[----:B------:R-:W5:Y:S01]  /*0060*/  LDC.64 R12, c[0x0][0x230] ;  /* 0x00008c00ff0c7b82 */ /* 0x000f620000000a00 */
[----:B-1----:R-:W-:-:S02]  /*0070*/  SHF.L.U32 R0, R0, 0x2, RZ ;  /* 0x0000000200007819 */ /* 0x002fc400000006ff */
[----:B---3--:R-:W-:Y:S02]  /*0080*/  SHF.R.S32.HI R3, RZ, 0x15, R5 ;  /* 0x00000015ff037819 */ /* 0x008fe40000011405 */
[----:B------:R-:W-:Y:S02]  /*0090*/  LOP3.LUT R0, R0, 0x1fc, RZ, 0xc0, !PT ;  /* 0x000001fc00007812 */ /* 0x000fe400078ec0ff */
[----:B------:R-:W-:Y:S02]  /*00a0*/  SGXT R3, R3, 0x1 ;  /* 0x000000010303781a */ /* 0x000fe40000000200 */
[----:B------:R-:W-:-:S04]  /*00b0*/  LEA R18, R5, R0, 0xa ;  /* 0x0000000005127211 */ /* 0x000fc800078e50ff */
[----:B------:R-:W-:Y:S02]  /*00c0*/  LEA.HI R0, R3, R18, RZ, 0x8 ;  /* 0x0000001203007211 */ /* 0x000fe400078f40ff */
[----:B------:R-:W1:Y:S02]  /*00d0*/  LDC.64 R2, c[0x0][0x220] ;  /* 0x00008800ff027b82 */ /* 0x000e640000000a00 */
[----:B------:R-:W-:Y:S02]  /*00e0*/  SHF.R.S32.HI R23, RZ, 0x8, R0 ;  /* 0x00000008ff177819 */ /* 0x000fe40000011400 */
[----:B------:R-:W-:-:S03]  /*00f0*/  IADD3 R0, R0, 0x200, RZ ;  /* 0x0000020000007810 */ /* 0x000fc60007ffe0ff */
[----:B------:R-:W-:Y:S01]  /*0100*/  IMAD.HI R4, R23, 0x2aaaaaab, RZ ;  /* 0x2aaaaaab17047827 */ /* 0x000fe200078e02ff */
[----:B------:R-:W-:-:S04]  /*0110*/  SHF.R.S32.HI R0, RZ, 0x8, R0 ;  /* 0x00000008ff007819 */ /* 0x000fc80000011400 */
[----:B------:R-:W-:Y:S01]  /*0120*/  SHF.R.U32.HI R5, RZ, 0x1f, R4 ;  /* 0x0000001fff057819 */ /* 0x000fe20000011604 */
[----:B------:R-:W-:-:S03]  /*0130*/  IMAD.HI R6, R0, 0x2aaaaaab, RZ ;  /* 0x2aaaaaab00067827 */ /* 0x000fc600078e02ff */
[----:B------:R-:W-:Y:S02]  /*0140*/  LEA.HI R4, R4, R5, RZ, 0x1c ;  /* 0x0000000504047211 */ /* 0x000fe400078fe0ff */
[----:B------:R-:W-:-:S03]  /*0150*/  SHF.R.U32.HI R5, RZ, 0x1f, R6 ;  /* 0x0000001fff057819 */ /* 0x000fc60000011606 */
[----:B------:R-:W-:Y:S01]  /*0160*/  IMAD R23, R4, -0x60, R23 ;  /* 0xffffffa004177824 */ /* 0x000fe200078e0217 */
[----:B------:R-:W-:-:S03]  /*0170*/  LEA.HI R5, R6, R5, RZ, 0x1c ;  /* 0x0000000506057211 */ /* 0x000fc600078fe0ff */
[----:B-1----:R-:W-:-:S04]  /*0180*/  IMAD.WIDE R8, R23, 0x4, R2 ;  /* 0x0000000417087825 */ /* 0x002fc800078e0202 */
[----:B------:R-:W-:Y:S01]  /*0190*/  IMAD R19, R5, -0x60, R0 ;  /* 0xffffffa005137824 */ /* 0x000fe200078e0200 */
[----:B------:R-:W3:Y:S03]  /*01a0*/  LDG.E.EL R20, desc[UR4][R8.64] ;  /* 0x0000000408147981 */ /* 0x000ee6000c2e1900 */
[----:B------:R-:W-:Y:S02]  /*01b0*/  IMAD.WIDE R10, R19, 0x4, R2 ;  /* 0x00000004130a7825 */ /* 0x000fe400078e0202 */
[----:B------:R-:W1:Y:S03]  /*01c0*/  LDC.64 R2, c[0x0][0x228] ;  /* 0x00008a00ff027b82 */ /* 0x000e660000000a00 */
[----:B------:R-:W3:Y:S01]  /*01d0*/  LDG.E.EL R21, desc[UR4][R10.64] ;  /* 0x000000040a157981 */ /* 0x000ee2000c2e1900 */
[----:B--2---:R-:W-:-:S04]  /*01e0*/  IMAD.WIDE R26, R23, 0x4, R16 ;  /* 0x00000004171a7825 */ /* 0x004fc800078e0210 */
[----:B----4-:R-:W-:Y:S01]  /*01f0*/  IMAD.WIDE R14, R18, 0x4, R14 ;  /* 0x00000004120e7825 */ /* 0x010fe200078e020e */
[----:B------:R-:W2:Y:S04]  /*0200*/  LDG.E.EL R0, desc[UR4][R26.64] ;  /* 0x000000041a007981 */ /* 0x000ea8000c2e1900 */
[----:B------:R-:W2:Y:S01]  /*0210*/  LDG.E.128 R4, desc[UR4][R14.64] ;  /* 0x000000040e047981 */ /* 0x000ea2000c1e1d00 */
[----:B------:R-:W-:-:S03]  /*0220*/  IMAD.WIDE R16, R19, 0x4, R16 ;  /* 0x0000000413107825 */ /* 0x000fc600078e0210 */
[----:B------:R-:W4:Y:S04]  /*0230*/  LDG.E.128 R8, desc[UR4][R14.64+0x800] ;  /* 0x000800040e087981 */ /* 0x000f28000c1e1d00 */
[----:B------:R-:W4:Y:S01]  /*0240*/  LDG.E.EL R16, desc[UR4][R16.64] ;  /* 0x0000000410107981 */ /* 0x000f22000c2e1900 */
[----:B01----:R-:W-:-:S04]  /*0250*/  IMAD.WIDE R24, R23, 0x4, R2 ;  /* 0x0000000417187825 */ /* 0x003fc800078e0202 */
[----:B-----5:R-:W-:Y:S02]  /*0260*/  IMAD.WIDE R22, R23, 0x4, R12 ;  /* 0x0000000417167825 */ /* 0x020fe400078e020c */
[----:B------:R-:W5:Y:S04]  /*0270*/  LDG.E.EL R24, desc[UR4][R24.64] ;  /* 0x0000000418187981 */ /* 0x000f68000c2e1900 */
[----:B------:R-:W5:Y:S01]  /*0280*/  LDG.E.EL R23, desc[UR4][R22.64] ;  /* 0x0000000416177981 */ /* 0x000f62000c2e1900 */
[----:B------:R-:W-:-:S04]  /*0290*/  IMAD.WIDE R2, R19, 0x4, R2 ;  /* 0x0000000413027825 */ /* 0x000fc800078e0202 */
[----:B------:R-:W-:Y:S02]  /*02a0*/  IMAD.WIDE R28, R19, 0x4, R12 ;  /* 0x00000004131c7825 */ /* 0x000fe400078e020c */
[----:B------:R0:W4:Y:S04]  /*02b0*/  LDG.E.EL R12, desc[UR4][R2.64] ;  /* 0x00000004020c7981 */ /* 0x000128000c2e1900 */
[----:B------:R-:W4:Y:S01]  /*02c0*/  LDG.E.EL R13, desc[UR4][R28.64] ;  /* 0x000000041c0d7981 */ /* 0x000f22000c2e1900 */
[----:B0-----:R-:W-:Y:S01]  /*02d0*/  HFMA2.MMA R3, -RZ, RZ, 1.625, 0 ;  /* 0x3e800000ff037435 */ /* 0x001fe200000001ff */
[----:B---3--:R-:W-:-:S04]  /*02e0*/  FADD R20, R20, 0.0010000000474974513054 ;  /* 0x3a83126f14147421 */ /* 0x008fc80000000000 */
[----:B------:R-:W0:Y:S01]  /*02f0*/  MUFU.SQRT R19, R20 ;  /* 0x0000001400137308 */ /* 0x000e220000002000 */
[----:B------:R-:W-:-:S07]  /*0300*/  FADD R21, R21, 0.0010000000474974513054 ;  /* 0x3a83126f15157421 */ /* 0x000fce0000000000 */
[----:B------:R-:W1:Y:S01]  /*0310*/  MUFU.SQRT R25, R21 ;  /* 0x0000001500197308 */ /* 0x000e620000002000 */
[C---:B0-----:R-:W-:Y:S02]  /*0320*/  FSETP.GT.AND P0, PT, R19.reuse, 8.50705917302346158658e+37, PT ;  /* 0x7e8000001300780b */ /* 0x041fe40003f04000 */
[----:B------:R-:W-:Y:S02]  /*0330*/  FSETP.GEU.AND P2, PT, R19, 1.175494350822287508e-38, PT ;  /* 0x008000001300780b */ /* 0x000fe40003f4e000 */
[C---:B-1----:R-:W-:Y:S02]  /*0340*/  FSETP.GT.AND P1, PT, R25.reuse, 8.50705917302346158658e+37, PT ;  /* 0x7e8000001900780b */ /* 0x042fe40003f24000 */
[----:B------:R-:W-:-:S07]  /*0350*/  FSETP.GEU.AND P3, PT, R25, 1.175494350822287508e-38, PT ;  /* 0x008000001900780b */ /* 0x000fce0003f6e000 */
[----:B------:R-:W-:-:S04]  /*0360*/  @P0 FMUL R19, R19, 0.25 ;  /* 0x3e80000013130820 */ /* 0x000fc80000400000 */
[----:B------:R-:W-:Y:S01]  /*0370*/  @!P2 FMUL R19, R19, 16777216 ;  /* 0x4b8000001313a820 */ /* 0x000fe20000400000 */
[----:B------:R-:W-:-:S05]  /*0380*/  @P1 FMUL R25, R25, 0.25 ;  /* 0x3e80000019191820 */ /* 0x000fca0000400000 */
[----:B------:R-:W0:Y:S01]  /*0390*/  MUFU.RCP R19, R19 ;  /* 0x0000001300137308 */ /* 0x000e220000001000 */
[----:B------:R-:W-:Y:S01]  /*03a0*/  @!P3 FMUL R25, R25, 16777216 ;  /* 0x4b8000001919b820 */ /* 0x000fe20000400000 */
[----:B------:R-:W-:-:S06]  /*03b0*/  FSEL R2, R3, 1, P0 ;  /* 0x3f80000003027808 */ /* 0x000fcc0000000000 */
[----:B------:R-:W1:Y:S01]  /*03c0*/  MUFU.RCP R14, R25 ;  /* 0x00000019000e7308 */ /* 0x000e620000001000 */
[----:B------:R-:W-:Y:S01]  /*03d0*/  FSEL R3, R3, 1, P1 ;  /* 0x3f80000003037808 */ /* 0x000fe20000800000 */
[----:B------:R-:W-:Y:S01]  /*03e0*/  @!P2 FMUL R2, R2, 16777216 ;  /* 0x4b8000000202a820 */ /* 0x000fe20000400000 */
[----:B--2---:R-:W-:-:S03]  /*03f0*/  FADD R4, R4, -R0 ;  /* 0x8000000004047221 */ /* 0x004fc60000000000 */
[----:B------:R-:W-:Y:S01]  /*0400*/  @!P3 FMUL R3, R3, 16777216 ;  /* 0x4b8000000303b820 */ /* 0x000fe20000400000 */
[----:B0-----:R-:W-:Y:S01]  /*0410*/  FMUL R15, R19, R2 ;  /* 0x00000002130f7220 */ /* 0x001fe20000400000 */
[--C-:B------:R-:W-:Y:S01]  /*0420*/  FADD R20, R5, -R0.reuse ;  /* 0x8000000005147221 */ /* 0x100fe20000000000 */
[--C-:B------:R-:W-:Y:S01]  /*0430*/  FADD R6, R6, -R0.reuse ;  /* 0x8000000006067221 */ /* 0x100fe20000000000 */
[----:B------:R-:W-:Y:S01]  /*0440*/  FADD R0, R7, -R0 ;  /* 0x8000000007007221 */ /* 0x000fe20000000000 */
[C---:B------:R-:W-:Y:S01]  /*0450*/  FMUL R5, R15.reuse, R4 ;  /* 0x000000040f057220 */ /* 0x040fe20000400000 */
[C---:B------:R-:W-:Y:S01]  /*0460*/  FMUL R4, R15.reuse, R20 ;  /* 0x000000140f047220 */ /* 0x040fe20000400000 */
[----:B-1----:R-:W-:Y:S02]  /*0470*/  FMUL R14, R14, R3 ;  /* 0x000000030e0e7220 */ /* 0x002fe40000400000 */
[----:B------:R-:W0:Y:S01]  /*0480*/  LDC.64 R2, c[0x0][0x238] ;  /* 0x00008e00ff027b82 */ /* 0x000e220000000a00 */
[C---:B------:R-:W-:Y:S01]  /*0490*/  FMUL R20, R15.reuse, R6 ;  /* 0x000000060f147220 */ /* 0x040fe20000400000 */
[----:B------:R-:W-:Y:S01]  /*04a0*/  FMUL R6, R15, R0 ;  /* 0x000000000f067220 */ /* 0x000fe20000400000 */
[--C-:B----4-:R-:W-:Y:S01]  /*04b0*/  FADD R7, R8, -R16.reuse ;  /* 0x8000001008077221 */ /* 0x110fe20000000000 */
[--C-:B------:R-:W-:Y:S01]  /*04c0*/  FADD R9, R9, -R16.reuse ;  /* 0x8000001009097221 */ /* 0x100fe20000000000 */
[--C-:B------:R-:W-:Y:S01]  /*04d0*/  FADD R15, R10, -R16.reuse ;  /* 0x800000100a0f7221 */ /* 0x100fe20000000000 */
[C-C-:B-----5:R-:W-:Y:S01]  /*04e0*/  FFMA R0, R24.reuse, R5, R23.reuse ;  /* 0x0000000518007223 */ /* 0x160fe20000000017 */
[----:B------:R-:W-:Y:S01]  /*04f0*/  FADD R11, R11, -R16 ;  /* 0x800000100b0b7221 */ /* 0x000fe20000000000 */
[C-C-:B------:R-:W-:Y:S01]  /*0500*/  FFMA R4, R24.reuse, R4, R23.reuse ;  /* 0x0000000418047223 */ /* 0x140fe20000000017 */
[C-C-:B------:R-:W-:Y:S01]  /*0510*/  FFMA R5, R24.reuse, R20, R23.reuse ;  /* 0x0000001418057223 */ /* 0x140fe20000000017 */
[----:B------:R-:W-:Y:S01]  /*0520*/  FFMA R23, R24, R6, R23 ;  /* 0x0000000618177223 */ /* 0x000fe20000000017 */
[C---:B------:R-:W-:Y:S01]  /*0530*/  FMUL R7, R14.reuse, R7 ;  /* 0x000000070e077220 */ /* 0x040fe20000400000 */
[C---:B------:R-:W-:Y:S01]  /*0540*/  FMUL R8, R14.reuse, R9 ;  /* 0x000000090e087220 */ /* 0x040fe20000400000 */
[C---:B------:R-:W-:Y:S01]  /*0550*/  FMUL R6, R14.reuse, R15 ;  /* 0x0000000f0e067220 */ /* 0x040fe20000400000 */
[----:B------:R-:W-:Y:S01]  /*0560*/  FMUL R14, R14, R11 ;  /* 0x0000000b0e0e7220 */ /* 0x000fe20000400000 */
[C-C-:B------:R-:W-:Y:S01]  /*0570*/  FFMA R9, R12.reuse, R7, R13.reuse ;  /* 0x000000070c097223 */ /* 0x140fe2000000000d */
[C-C-:B------:R-:W-:Y:S01]  /*0580*/  FFMA R8, R12.reuse, R8, R13.reuse ;  /* 0x000000080c087223 */ /* 0x140fe2000000000d */
[C-C-:B------:R-:W-:Y:S01]  /*0590*/  FFMA R10, R12.reuse, R6, R13.reuse ;  /* 0x000000060c0a7223 */ /* 0x140fe2000000000d */
[----:B------:R-:W-:Y:S01]  /*05a0*/  FFMA R14, R12, R14, R13 ;  /* 0x0000000e0c0e7223 */ /* 0x000fe2000000000d */
[----:B------:R-:W-:-:S02]  /*05b0*/  FSETP.GEU.AND P6, PT, R23, RZ, PT ;  /* 0x000000ff1700720b */ /* 0x000fc40003fce000 */
[----:B------:R-:W-:Y:S02]  /*05c0*/  FSETP.GEU.AND P0, PT, R5, RZ, PT ;  /* 0x000000ff0500720b */ /* 0x000fe40003f0e000 */
[----:B------:R-:W-:Y:S02]  /*05d0*/  FSETP.GEU.AND P1, PT, R4, RZ, PT ;  /* 0x000000ff0400720b */ /* 0x000fe40003f2e000 */
[----:B------:R-:W-:Y:S02]  /*05e0*/  FSETP.GEU.AND P3, PT, R14, RZ, PT ;  /* 0x000000ff0e00720b */ /* 0x000fe40003f6e000 */
[----:B------:R-:W-:Y:S02]  /*05f0*/  SEL R7, R23, RZ, P6 ;  /* 0x000000ff17077207 */ /* 0x000fe40003000000 */
[----:B------:R-:W-:Y:S02]  /*0600*/  FSETP.GEU.AND P2, PT, R0, RZ, PT ;  /* 0x000000ff0000720b */ /* 0x000fe40003f4e000 */
[----:B------:R-:W-:-:S02]  /*0610*/  FSETP.GEU.AND P4, PT, R10, RZ, PT ;  /* 0x000000ff0a00720b */ /* 0x000fc40003f8e000 */
[----:B------:R-:W-:Y:S02]  /*0620*/  FSETP.GEU.AND P5, PT, R9, RZ, PT ;  /* 0x000000ff0900720b */ /* 0x000fe40003fae000 */
[----:B------:R-:W-:Y:S02]  /*0630*/  FSETP.GEU.AND P6, PT, R8, RZ, PT ;  /* 0x000000ff0800720b */ /* 0x000fe40003fce000 */
[----:B------:R-:W-:Y:S01]  /*0640*/  SEL R6, R5, RZ, P0 ;  /* 0x000000ff05067207 */ /* 0x000fe20000000000 */
[----:B0-----:R-:W-:Y:S01]  /*0650*/  IMAD.WIDE R2, R18, 0x4, R2 ;  /* 0x0000000412027825 */ /* 0x001fe200078e0202 */
[----:B------:R-:W-:Y:S02]  /*0660*/  SEL R5, R4, RZ, P1 ;  /* 0x000000ff04057207 */ /* 0x000fe40000800000 */
[----:B------:R-:W-:Y:S02]  /*0670*/  SEL R15, R14, RZ, P3 ;  /* 0x000000ff0e0f7207 */ /* 0x000fe40001800000 */
[----:B------:R-:W-:-:S02]  /*0680*/  SEL R4, R0, RZ, P2 ;  /* 0x000000ff00047207 */ /* 0x000fc40001000000 */
[----:B------:R-:W-:Y:S02]  /*0690*/  SEL R14, R10, RZ, P4 ;  /* 0x000000ff0a0e7207 */ /* 0x000fe40002000000 */
[----:B------:R-:W-:Y:S02]  /*06a0*/  SEL R12, R9, RZ, P5 ;  /* 0x000000ff090c7207 */ /* 0x000fe40002800000 */
[----:B------:R-:W-:Y:S01]  /*06b0*/  SEL R13, R8, RZ, P6 ;  /* 0x000000ff080d7207 */ /* 0x000fe20003000000 */
[----:B------:R-:W-:Y:S04]  /*06c0*/  STG.E.128 desc[UR4][R2.64], R4 ;  /* 0x0000000402007986 */ /* 0x000fe8000c101d04 */
[----:B------:R-:W-:Y:S01]  /*06d0*/  STG.E.128 desc[UR4][R2.64+0x800], R12 ;  /* 0x0008000c02007986 */ /* 0x000fe2000c101d04 */
[----:B------:R-:W-:Y:S05]  /*06e0*/  EXIT ;  /* 0x000000000000794d */ /* 0x000fea0003800000 */
.L_x_0:
[----:B------:R-:W-:-:S00]  /*06f0*/  BRA `(.L_x_0) ;  /* 0xfffffffc00fc7947 */ /* 0x000fc0000383ffff */
[----:B------:R-:W-:-:S00]  /*0700*/  NOP ;  /* 0x0000000000007918 */ /* 0x000fc00000000000 */
[----:B------:R-:W-:-:S00]  /*0710*/  NOP ;  /* 0x0000000000007918 */ /* 0x000fc00000000000 */
[----:B------:R-:W-:-:S00]  /*0720*/  NOP ;  /* 0x0000000000007918 */ /* 0x000fc00000000000 */
[----:B------:R-:W-:-:S00]  /*0730*/  NOP ;  /* 0x0000000000007918 */ /* 0x000fc00000000000 */
[----:B------:R-:W-:-:S00]  /*0740*/  NOP ;  /* 0x0000000000007918 */ /* 0x000fc00000000000 */
[----:B------:R-:W-:-:S00]  /*0750*/  NOP ;  /* 0x0000000000007918 */ /* 0x000fc00000000000 */
[----:B------:R-:W-:-:S00]  /*0760*/  NOP ;  /* 0x0000000000007918 */ /* 0x000fc00000000000 */
[----:B------:R-:W-:-:S00]  /*0770*/  NOP ;  /* 0x0000000000007918 */ /* 0x000fc00000000000 */
.L_x_1:


//--------------------- .nv.global.init           --------------------------
	.section	.nv.global.init,"aw",@progbits
.nv.global.init:
	.type		_$_str,@object
	.size		_$_str,(_$_str_$_2 - _$_str)
_$_str:
        /*0000*/ 	.byte	0x5f, 0x5f, 0x43, 0x55, 0x44, 0x41, 0x5f, 0x46, 0x54, 0x5a, 0x00
	.type		_$_str_$_2,@object
	.size		_$_str_$_2,(.L_1 - _$_str_$_2)
_$_str_$_2:
        /*000b*/ 	.byte	0x5f, 0x5f, 0x43, 0x55, 0x44, 0x41, 0x5f, 0x50, 0x52, 0x45, 0x43, 0x5f, 0x53, 0x51, 0x52, 0x54
        /*001b*/ 	.byte	0x00
.L_1:


//--------------------- .nv.constant0.triton_poi_fused__native_batch_norm_legit_no_training_relu_2 --------------------------
	.section	.nv.constant0.triton_poi_fused__native_batch_norm_legit_no_training_relu_2,"a",@progbits
	.sectionflags	@""
	.align	4
.nv.constant0.triton_poi_fused__native_batch_norm_legit_no_training_relu_2:
	.zero		580
